//
// Generated by NVIDIA NVVM Compiler
//
// Compiler Build ID: CL-36424714
// Cuda compilation tools, release 13.0, V13.0.88
// Based on NVVM 20.0.0
//

.version 9.0
.target sm_100
.address_size 64

	// .globl	_Z8sgemm_v1PKfS0_Pfiii

.visible .entry _Z8sgemm_v1PKfS0_Pfiii(
	.param .u64 .ptr .align 1 _Z8sgemm_v1PKfS0_Pfiii_param_0,
	.param .u64 .ptr .align 1 _Z8sgemm_v1PKfS0_Pfiii_param_1,
	.param .u64 .ptr .align 1 _Z8sgemm_v1PKfS0_Pfiii_param_2,
	.param .u32 _Z8sgemm_v1PKfS0_Pfiii_param_3,
	.param .u32 _Z8sgemm_v1PKfS0_Pfiii_param_4,
	.param .u32 _Z8sgemm_v1PKfS0_Pfiii_param_5
)
{
	.reg .pred 	%p<13>;
	.reg .b32 	%r<41>;
	.reg .b32 	%f<68>;
	.reg .b64 	%rd<53>;

	ld.param.u64 	%rd7, [_Z8sgemm_v1PKfS0_Pfiii_param_0];
	ld.param.u64 	%rd8, [_Z8sgemm_v1PKfS0_Pfiii_param_1];
	ld.param.u64 	%rd6, [_Z8sgemm_v1PKfS0_Pfiii_param_2];
	ld.param.u32 	%r20, [_Z8sgemm_v1PKfS0_Pfiii_param_3];
	ld.param.u32 	%r18, [_Z8sgemm_v1PKfS0_Pfiii_param_4];
	ld.param.u32 	%r19, [_Z8sgemm_v1PKfS0_Pfiii_param_5];
	cvta.to.global.u64 	%rd1, %rd8;
	cvta.to.global.u64 	%rd2, %rd7;
	mov.u32 	%r21, %ntid.y;
	mov.u32 	%r22, %ctaid.y;
	mov.u32 	%r23, %tid.y;
	mad.lo.s32 	%r1, %r21, %r22, %r23;
	mov.u32 	%r24, %ntid.x;
	mov.u32 	%r25, %ctaid.x;
	mov.u32 	%r26, %tid.x;
	mad.lo.s32 	%r2, %r24, %r25, %r26;
	setp.ge.s32 	%p1, %r1, %r20;
	setp.ge.s32 	%p2, %r2, %r18;
	or.pred  	%p3, %p1, %p2;
	@%p3 bra 	$L__BB0_14;
	setp.lt.s32 	%p4, %r19, 1;
	mov.f32 	%f67, 0f00000000;
	@%p4 bra 	$L__BB0_13;
	mul.lo.s32 	%r3, %r19, %r1;
	and.b32  	%r4, %r19, 7;
	setp.lt.u32 	%p5, %r19, 8;
	mov.f32 	%f67, 0f00000000;
	mov.b32 	%r39, 0;
	@%p5 bra 	$L__BB0_5;
	and.b32  	%r39, %r19, 2147483640;
	neg.s32 	%r37, %r39;
	shl.b32 	%r7, %r18, 3;
	mul.wide.u32 	%rd9, %r3, 4;
	add.s64 	%rd10, %rd9, %rd2;
	add.s64 	%rd52, %rd10, 16;
	mov.f32 	%f67, 0f00000000;
	mul.wide.s32 	%rd13, %r18, 4;
	mov.u32 	%r36, %r2;
$L__BB0_4:
	.pragma "nounroll";
	ld.global.f32 	%f17, [%rd52+-16];
	mul.wide.s32 	%rd11, %r36, 4;
	add.s64 	%rd12, %rd1, %rd11;
	ld.global.f32 	%f18, [%rd12];
	fma.rn.f32 	%f19, %f17, %f18, %f67;
	ld.global.f32 	%f20, [%rd52+-12];
	add.s64 	%rd14, %rd12, %rd13;
	ld.global.f32 	%f21, [%rd14];
	fma.rn.f32 	%f22, %f20, %f21, %f19;
	ld.global.f32 	%f23, [%rd52+-8];
	add.s64 	%rd15, %rd14, %rd13;
	ld.global.f32 	%f24, [%rd15];
	fma.rn.f32 	%f25, %f23, %f24, %f22;
	ld.global.f32 	%f26, [%rd52+-4];
	add.s64 	%rd16, %rd15, %rd13;
	ld.global.f32 	%f27, [%rd16];
	fma.rn.f32 	%f28, %f26, %f27, %f25;
	ld.global.f32 	%f29, [%rd52];
	add.s64 	%rd17, %rd16, %rd13;
	ld.global.f32 	%f30, [%rd17];
	fma.rn.f32 	%f31, %f29, %f30, %f28;
	ld.global.f32 	%f32, [%rd52+4];
	add.s64 	%rd18, %rd17, %rd13;
	ld.global.f32 	%f33, [%rd18];
	fma.rn.f32 	%f34, %f32, %f33, %f31;
	ld.global.f32 	%f35, [%rd52+8];
	add.s64 	%rd19, %rd18, %rd13;
	ld.global.f32 	%f36, [%rd19];
	fma.rn.f32 	%f37, %f35, %f36, %f34;
	ld.global.f32 	%f38, [%rd52+12];
	add.s64 	%rd20, %rd19, %rd13;
	ld.global.f32 	%f39, [%rd20];
	fma.rn.f32 	%f67, %f38, %f39, %f37;
	add.s32 	%r37, %r37, 8;
	add.s32 	%r36, %r36, %r7;
	add.s64 	%rd52, %rd52, 32;
	setp.ne.s32 	%p6, %r37, 0;
	@%p6 bra 	$L__BB0_4;
$L__BB0_5:
	setp.eq.s32 	%p7, %r4, 0;
	@%p7 bra 	$L__BB0_13;
	and.b32  	%r13, %r19, 3;
	setp.lt.u32 	%p8, %r4, 4;
	@%p8 bra 	$L__BB0_8;
	add.s32 	%r28, %r39, %r3;
	mul.wide.u32 	%rd21, %r28, 4;
	add.s64 	%rd22, %rd2, %rd21;
	ld.global.f32 	%f41, [%rd22];
	mad.lo.s32 	%r29, %r39, %r18, %r2;
	mul.wide.s32 	%rd23, %r29, 4;
	add.s64 	%rd24, %rd1, %rd23;
	ld.global.f32 	%f42, [%rd24];
	fma.rn.f32 	%f43, %f41, %f42, %f67;
	cvt.u64.u32 	%rd25, %r3;
	cvt.u64.u32 	%rd26, %r39;
	add.s64 	%rd27, %rd26, %rd25;
	shl.b64 	%rd28, %rd27, 2;
	add.s64 	%rd29, %rd2, %rd28;
	ld.global.f32 	%f44, [%rd29+4];
	mul.wide.s32 	%rd30, %r18, 4;
	add.s64 	%rd31, %rd24, %rd30;
	ld.global.f32 	%f45, [%rd31];
	fma.rn.f32 	%f46, %f44, %f45, %f43;
	ld.global.f32 	%f47, [%rd29+8];
	add.s64 	%rd32, %rd31, %rd30;
	ld.global.f32 	%f48, [%rd32];
	fma.rn.f32 	%f49, %f47, %f48, %f46;
	ld.global.f32 	%f50, [%rd29+12];
	add.s64 	%rd33, %rd32, %rd30;
	ld.global.f32 	%f51, [%rd33];
	fma.rn.f32 	%f67, %f50, %f51, %f49;
	add.s32 	%r39, %r39, 4;
$L__BB0_8:
	setp.eq.s32 	%p9, %r13, 0;
	@%p9 bra 	$L__BB0_13;
	setp.eq.s32 	%p10, %r13, 1;
	@%p10 bra 	$L__BB0_11;
	add.s32 	%r30, %r39, %r3;
	mul.wide.u32 	%rd34, %r30, 4;
	add.s64 	%rd35, %rd2, %rd34;
	ld.global.f32 	%f53, [%rd35];
	mad.lo.s32 	%r31, %r39, %r18, %r2;
	mul.wide.s32 	%rd36, %r31, 4;
	add.s64 	%rd37, %rd1, %rd36;
	ld.global.f32 	%f54, [%rd37];
	fma.rn.f32 	%f55, %f53, %f54, %f67;
	cvt.u64.u32 	%rd38, %r3;
	cvt.u64.u32 	%rd39, %r39;
	add.s64 	%rd40, %rd39, %rd38;
	shl.b64 	%rd41, %rd40, 2;
	add.s64 	%rd42, %rd2, %rd41;
	ld.global.f32 	%f56, [%rd42+4];
	mul.wide.s32 	%rd43, %r18, 4;
	add.s64 	%rd44, %rd37, %rd43;
	ld.global.f32 	%f57, [%rd44];
	fma.rn.f32 	%f67, %f56, %f57, %f55;
	add.s32 	%r39, %r39, 2;
$L__BB0_11:
	and.b32  	%r32, %r19, 1;
	setp.eq.b32 	%p11, %r32, 1;
	not.pred 	%p12, %p11;
	@%p12 bra 	$L__BB0_13;
	add.s32 	%r33, %r39, %r3;
	mul.wide.u32 	%rd45, %r33, 4;
	add.s64 	%rd46, %rd2, %rd45;
	ld.global.f32 	%f58, [%rd46];
	mad.lo.s32 	%r34, %r39, %r18, %r2;
	mul.wide.s32 	%rd47, %r34, 4;
	add.s64 	%rd48, %rd1, %rd47;
	ld.global.f32 	%f59, [%rd48];
	fma.rn.f32 	%f67, %f58, %f59, %f67;
$L__BB0_13:
	mad.lo.s32 	%r35, %r18, %r1, %r2;
	cvta.to.global.u64 	%rd49, %rd6;
	mul.wide.s32 	%rd50, %r35, 4;
	add.s64 	%rd51, %rd49, %rd50;
	st.global.f32 	[%rd51], %f67;
$L__BB0_14:
	ret;

}


// ===== COMPILED SASS (sm_100) =====

	.target	sm_100

	.elftype	@"ET_EXEC"


//--------------------- .note.nv.tkinfo           --------------------------
	.section	.note.nv.tkinfo,"",@"SHT_NOTE"
	.sectionflags	@"SHF_NOTE_NV_TKINFO"
	.tkinfo
        /*0018*/ 	.word	0x00000002
        /*0030*/ 	.string	""
        /*0030*/ 	.string	"ptxas"
        /*0030*/ 	.string	"Cuda compilation tools, release 13.0, V13.0.88"
        /*0030*/ 	.string	"Build cuda_13.0.r13.0/compiler.36424714_0"
        /*0030*/ 	.string	"-arch sm_100 -m 64 "



//--------------------- .note.nv.cuinfo           --------------------------
	.section	.note.nv.cuinfo,"",@"SHT_NOTE"
	.sectionflags	@"SHF_NOTE_NV_CUINFO"
        /*0018*/ 	.short	0x0002
        /*001a*/ 	.short	0x0064
        /*001c*/ 	.short	0x0082
	.zero		2


//--------------------- .nv.info                  --------------------------
	.section	.nv.info,"",@"SHT_CUDA_INFO"
	.align	4


	//----- nvinfo : EIATTR_REGCOUNT
	.align		4
        /*0000*/ 	.byte	0x04, 0x2f
        /*0002*/ 	.short	(.L_1 - .L_0)
	.align		4
.L_0:
        /*0004*/ 	.word	index@(_Z8sgemm_v1PKfS0_Pfiii)
        /*0008*/ 	.word	0x00000020


	//----- nvinfo : EIATTR_FRAME_SIZE
	.align		4
.L_1:
        /*000c*/ 	.byte	0x04, 0x11
        /*000e*/ 	.short	(.L_3 - .L_2)
	.align		4
.L_2:
        /*0010*/ 	.word	index@(_Z8sgemm_v1PKfS0_Pfiii)
        /*0014*/ 	.word	0x00000000


	//----- nvinfo : EIATTR_MIN_STACK_SIZE
	.align		4
.L_3:
        /*0018*/ 	.byte	0x04, 0x12
        /*001a*/ 	.short	(.L_5 - .L_4)
	.align		4
.L_4:
        /*001c*/ 	.word	index@(_Z8sgemm_v1PKfS0_Pfiii)
        /*0020*/ 	.word	0x00000000
.L_5:


//--------------------- .nv.compat                --------------------------
	.section	.nv.compat,"",@"SHT_CUDA_COMPAT_INFO"
	.align	4
        /*0000*/ 	.byte	0x02, 0x09, 0x00, 0x00, 0x02, 0x02, 0x01, 0x00, 0x02, 0x05, 0x05, 0x00, 0x03, 0x07, 0x01, 0x01
        /*0010*/ 	.byte	0x02, 0x03, 0x00, 0x00, 0x02, 0x06, 0x01, 0x00, 0x04, 0x0b, 0x08, 0x00, 0x09, 0x00, 0x00, 0x00
        /*0020*/ 	.byte	0x00, 0x00, 0x00, 0x00


//--------------------- .nv.info._Z8sgemm_v1PKfS0_Pfiii --------------------------
	.section	.nv.info._Z8sgemm_v1PKfS0_Pfiii,"",@"SHT_CUDA_INFO"
	.sectionflags	@""
	.align	4


	//----- nvinfo : EIATTR_CUDA_API_VERSION
	.align		4
        /*0000*/ 	.byte	0x04, 0x37
        /*0002*/ 	.short	(.L_7 - .L_6)
.L_6:
        /*0004*/ 	.word	0x00000082


	//----- nvinfo : EIATTR_KPARAM_INFO
	.align		4
.L_7:
        /*0008*/ 	.byte	0x04, 0x17
        /*000a*/ 	.short	(.L_9 - .L_8)
.L_8:
        /*000c*/ 	.word	0x00000000
        /*0010*/ 	.short	0x0005
        /*0012*/ 	.short	0x0020
        /*0014*/ 	.byte	0x00, 0xf0, 0x11, 0x00


	//----- nvinfo : EIATTR_KPARAM_INFO
	.align		4
.L_9:
        /*0018*/ 	.byte	0x04, 0x17
        /*001a*/ 	.short	(.L_11 - .L_10)
.L_10:
        /*001c*/ 	.word	0x00000000
        /*0020*/ 	.short	0x0004
        /*0022*/ 	.short	0x001c
        /*0024*/ 	.byte	0x00, 0xf0, 0x11, 0x00


	//----- nvinfo : EIATTR_KPARAM_INFO
	.align		4
.L_11:
        /*0028*/ 	.byte	0x04, 0x17
        /*002a*/ 	.short	(.L_13 - .L_12)
.L_12:
        /*002c*/ 	.word	0x00000000
        /*0030*/ 	.short	0x0003
        /*0032*/ 	.short	0x0018
        /*0034*/ 	.byte	0x00, 0xf0, 0x11, 0x00


	//----- nvinfo : EIATTR_KPARAM_INFO
	.align		4
.L_13:
        /*0038*/ 	.byte	0x04, 0x17
        /*003a*/ 	.short	(.L_15 - .L_14)
.L_14:
        /*003c*/ 	.word	0x00000000
        /*0040*/ 	.short	0x0002
        /*0042*/ 	.short	0x0010
        /*0044*/ 	.byte	0x00, 0xf5, 0x21, 0x00


	//----- nvinfo : EIATTR_KPARAM_INFO
	.align		4
.L_15:
        /*0048*/ 	.byte	0x04, 0x17
        /*004a*/ 	.short	(.L_17 - .L_16)
.L_16:
        /*004c*/ 	.word	0x00000000
        /*0050*/ 	.short	0x0001
        /*0052*/ 	.short	0x0008
        /*0054*/ 	.byte	0x00, 0xf5, 0x21, 0x00


	//----- nvinfo : EIATTR_KPARAM_INFO
	.align		4
.L_17:
        /*0058*/ 	.byte	0x04, 0x17
        /*005a*/ 	.short	(.L_19 - .L_18)
.L_18:
        /*005c*/ 	.word	0x00000000
        /*0060*/ 	.short	0x0000
        /*0062*/ 	.short	0x0000
        /*0064*/ 	.byte	0x00, 0xf5, 0x21, 0x00


	//----- nvinfo : EIATTR_SPARSE_MMA_MASK
	.align		4
.L_19:
        /*0068*/ 	.byte	0x03, 0x50
        /*006a*/ 	.short	0x0000


	//----- nvinfo : EIATTR_MAXREG_COUNT
	.align		4
        /*006c*/ 	.byte	0x03, 0x1b
        /*006e*/ 	.short	0x00ff


	//----- nvinfo : EIATTR_MERCURY_ISA_VERSION
	.align		4
        /*0070*/ 	.byte	0x03, 0x5f
        /*0072*/ 	.short	0x0101


	//----- nvinfo : EIATTR_VRC_CTA_INIT_COUNT
	.align		4
        /*0074*/ 	.byte	0x02, 0x4a
	.zero		1
	.zero		1


	//----- nvinfo : EIATTR_EXIT_INSTR_OFFSETS
	.align		4
        /*0078*/ 	.byte	0x04, 0x1c
        /*007a*/ 	.short	(.L_21 - .L_20)


	//   ....[0]....
.L_20:
        /*007c*/ 	.word	0x000000c0


	//   ....[1]....
        /*0080*/ 	.word	0x000008e0


	//----- nvinfo : EIATTR_CBANK_PARAM_SIZE
	.align		4
.L_21:
        /*0084*/ 	.byte	0x03, 0x19
        /*0086*/ 	.short	0x0024


	//----- nvinfo : EIATTR_PARAM_CBANK
	.align		4
        /*0088*/ 	.byte	0x04, 0x0a
        /*008a*/ 	.short	(.L_23 - .L_22)
	.align		4
.L_22:
        /*008c*/ 	.word	index@(.nv.constant0._Z8sgemm_v1PKfS0_Pfiii)
        /*0090*/ 	.short	0x0380
        /*0092*/ 	.short	0x0024


	//----- nvinfo : EIATTR_SW_WAR
	.align		4
.L_23:
        /*0094*/ 	.byte	0x04, 0x36
        /*0096*/ 	.short	(.L_25 - .L_24)
.L_24:
        /*0098*/ 	.word	0x00000008
.L_25:


//--------------------- .nv.callgraph             --------------------------
	.section	.nv.callgraph,"",@"SHT_CUDA_CALLGRAPH"
	.align	4
	.sectionentsize	8
	.align		4
        /*0000*/ 	.word	0x00000000
	.align		4
        /*0004*/ 	.word	0xffffffff
	.align		4
        /*0008*/ 	.word	0x00000000
	.align		4
        /*000c*/ 	.word	0xfffffffe
	.align		4
        /*0010*/ 	.word	0x00000000
	.align		4
        /*0014*/ 	.word	0xfffffffd
	.align		4
        /*0018*/ 	.word	0x00000000
	.align		4
        /*001c*/ 	.word	0xfffffffc


//--------------------- .text._Z8sgemm_v1PKfS0_Pfiii --------------------------
	.section	.text._Z8sgemm_v1PKfS0_Pfiii,"ax",@progbits
	.align	128
        .global         _Z8sgemm_v1PKfS0_Pfiii
        .type           _Z8sgemm_v1PKfS0_Pfiii,@function
        .size           _Z8sgemm_v1PKfS0_Pfiii,(.L_x_5 - _Z8sgemm_v1PKfS0_Pfiii)
        .other          _Z8sgemm_v1PKfS0_Pfiii,@"STO_CUDA_ENTRY STV_DEFAULT"
_Z8sgemm_v1PKfS0_Pfiii:
.text._Z8sgemm_v1PKfS0_Pfiii:
[----:B------:R-:W-:Y:S01]  /*0000*/  LDC R1, c[0x0][0x37c] ;  /* 0x0000df00ff017b82 */ /* 0x000fe20000000800 */
[----:B------:R-:W0:Y:S01]  /*0010*/  S2R R0, SR_CTAID.X ;  /* 0x0000000000007919 */ /* 0x000e220000002500 */
[----:B------:R-:W1:Y:S06]  /*0020*/  LDCU UR4, c[0x0][0x364] ;  /* 0x00006c80ff0477ac */ /* 0x000e6c0008000800 */
[----:B------:R-:W2:Y:S01]  /*0030*/  LDC.64 R2, c[0x0][0x398] ;  /* 0x0000e600ff027b82 */ /* 0x000ea20000000a00 */
[----:B------:R-:W0:Y:S01]  /*0040*/  S2R R5, SR_TID.X ;  /* 0x0000000000057919 */ /* 0x000e220000002100 */
[----:B------:R-:W0:Y:S01]  /*0050*/  LDCU UR5, c[0x0][0x360] ;  /* 0x00006c00ff0577ac */ /* 0x000e220008000800 */
[----:B------:R-:W1:Y:S01]  /*0060*/  S2R R19, SR_CTAID.Y ;  /* 0x0000000000137919 */ /* 0x000e620000002600 */
[----:B------:R-:W1:Y:S01]  /*0070*/  S2R R4, SR_TID.Y ;  /* 0x0000000000047919 */ /* 0x000e620000002200 */
[----:B0-----:R-:W-:-:S05]  /*0080*/  IMAD R0, R0, UR5, R5 ;  /* 0x0000000500007c24 */ /* 0x001fca000f8e0205 */
[----:B--2---:R-:W-:Y:S01]  /*0090*/  ISETP.GE.AND P0, PT, R0, R3, PT ;  /* 0x000000030000720c */ /* 0x004fe20003f06270 */
[----:B-1----:R-:W-:-:S05]  /*00a0*/  IMAD R19, R19, UR4, R4 ;  /* 0x0000000413137c24 */ /* 0x002fca000f8e0204 */
[----:B------:R-:W-:-:S13]  /*00b0*/  ISETP.GE.OR P0, PT, R19, R2, P0 ;  /* 0x000000021300720c */ /* 0x000fda0000706670 */
[----:B------:R-:W-:Y:S05]  /*00c0*/  @P0 EXIT ;  /* 0x000000000000094d */ /* 0x000fea0003800000 */
[----:B------:R-:W0:Y:S01]  /*00d0*/  LDC R2, c[0x0][0x3a0] ;  /* 0x0000e800ff027b82 */ /* 0x000e220000000800 */
[----:B------:R-:W1:Y:S01]  /*00e0*/  LDCU.64 UR4, c[0x0][0x358] ;  /* 0x00006b00ff0477ac */ /* 0x000e620008000a00 */
[----:B------:R-:W-:Y:S01]  /*00f0*/  HFMA2 R24, -RZ, RZ, 0, 0 ;  /* 0x00000000ff187431 */ /* 0x000fe200000001ff */
[----:B0-----:R-:W-:-:S13]  /*0100*/  ISETP.GE.AND P0, PT, R2, 0x1, PT ;  /* 0x000000010200780c */ /* 0x001fda0003f06270 */
[----:B-1----:R-:W-:Y:S05]  /*0110*/  @!P0 BRA `(.L_x_0) ;  /* 0x0000000400e08947 */ /* 0x002fea0003800000 */
[C---:B------:R-:W-:Y:S01]  /*0120*/  ISETP.GE.U32.AND P1, PT, R2.reuse, 0x8, PT ;  /* 0x000000080200780c */ /* 0x040fe20003f26070 */
[----:B------:R-:W-:Y:S01]  /*0130*/  IMAD R20, R19, R2, RZ ;  /* 0x0000000213147224 */ /* 0x000fe200078e02ff */
[----:B------:R-:W-:Y:S02]  /*0140*/  LOP3.LUT R27, R2, 0x7, RZ, 0xc0, !PT ;  /* 0x00000007021b7812 */ /* 0x000fe400078ec0ff */
[----:B------:R-:W-:Y:S02]  /*0150*/  MOV R24, RZ ;  /* 0x000000ff00187202 */ /* 0x000fe40000000f00 */
[----:B------:R-:W-:Y:S02]  /*0160*/  ISETP.NE.AND P0, PT, R27, RZ, PT ;  /* 0x000000ff1b00720c */ /* 0x000fe40003f05270 */
[----:B------:R-:W-:-:S05]  /*0170*/  MOV R21, RZ ;  /* 0x000000ff00157202 */ /* 0x000fca0000000f00 */
[----:B------:R-:W-:Y:S06]  /*0180*/  @!P1 BRA `(.L_x_1) ;  /* 0x0000000000c49947 */ /* 0x000fec0003800000 */
[----:B------:R-:W0:Y:S01]  /*0190*/  LDC.64 R4, c[0x0][0x380] ;  /* 0x0000e000ff047b82 */ /* 0x000e220000000a00 */
[----:B------:R-:W-:Y:S02]  /*01a0*/  LOP3.LUT R21, R2, 0x7ffffff8, RZ, 0xc0, !PT ;  /* 0x7ffffff802157812 */ /* 0x000fe400078ec0ff */
[----:B------:R-:W-:Y:S02]  /*01b0*/  MOV R24, RZ ;  /* 0x000000ff00187202 */ /* 0x000fe40000000f00 */
[----:B------:R-:W-:Y:S02]  /*01c0*/  MOV R18, R0 ;  /* 0x0000000000127202 */ /* 0x000fe40000000f00 */
[----:B------:R-:W-:Y:S01]  /*01d0*/  IADD3 R22, PT, PT, -R21, RZ, RZ ;  /* 0x000000ff15167210 */ /* 0x000fe20007ffe1ff */
[----:B0-----:R-:W-:-:S03]  /*01e0*/  IMAD.WIDE.U32 R4, R20, 0x4, R4 ;  /* 0x0000000414047825 */ /* 0x001fc600078e0004 */
[----:B------:R-:W-:-:S04]  /*01f0*/  IADD3 R6, P1, PT, R4, 0x10, RZ ;  /* 0x0000001004067810 */ /* 0x000fc80007f3e0ff */
[----:B------:R-:W-:-:S09]  /*0200*/  IADD3.X R7, PT, PT, RZ, R5, RZ, P1, !PT ;  /* 0x00000005ff077210 */ /* 0x000fd20000ffe4ff */
.L_x_2:
[----:B------:R-:W0:Y:S01]  /*0210*/  LDC.64 R16, c[0x0][0x388] ;  /* 0x0000e200ff107b82 */ /* 0x000e220000000a00 */
[----:B------:R-:W-:Y:S02]  /*0220*/  MOV R4, R6 ;  /* 0x0000000600047202 */ /* 0x000fe40000000f00 */
[----:B------:R-:W-:-:S05]  /*0230*/  MOV R5, R7 ;  /* 0x0000000700057202 */ /* 0x000fca0000000f00 */
[----:B------:R-:W2:Y:S04]  /*0240*/  LDG.E R25, desc[UR4][R4.64+-0x10] ;  /* 0xfffff00404197981 */ /* 0x000ea8000c1e1900 */
[----:B------:R-:W3:Y:S04]  /*0250*/  LDG.E R23, desc[UR4][R4.64+-0xc] ;  /* 0xfffff40404177981 */ /* 0x000ee8000c1e1900 */
[----:B------:R-:W4:Y:S04]  /*0260*/  LDG.E R29, desc[UR4][R4.64+-0x8] ;  /* 0xfffff804041d7981 */ /* 0x000f28000c1e1900 */
[----:B------:R-:W5:Y:S01]  /*0270*/  LDG.E R28, desc[UR4][R4.64+-0x4] ;  /* 0xfffffc04041c7981 */ /* 0x000f62000c1e1900 */
[----:B0-----:R-:W-:-:S05]  /*0280*/  IMAD.WIDE R16, R18, 0x4, R16 ;  /* 0x0000000412107825 */ /* 0x001fca00078e0210 */
[----:B------:R0:W2:Y:S01]  /*0290*/  LDG.E R26, desc[UR4][R16.64] ;  /* 0x00000004101a7981 */ /* 0x0000a2000c1e1900 */
[----:B------:R-:W-:-:S04]  /*02a0*/  IMAD.WIDE R14, R3, 0x4, R16 ;  /* 0x00000004030e7825 */ /* 0x000fc800078e0210 */
[C---:B------:R-:W-:Y:S02]  /*02b0*/  IMAD.WIDE R6, R3.reuse, 0x4, R14 ;  /* 0x0000000403067825 */ /* 0x040fe400078e020e */
[----:B------:R-:W3:Y:S02]  /*02c0*/  LDG.E R14, desc[UR4][R14.64] ;  /* 0x000000040e0e7981 */ /* 0x000ee4000c1e1900 */
[C---:B------:R-:W-:Y:S02]  /*02d0*/  IMAD.WIDE R10, R3.reuse, 0x4, R6 ;  /* 0x00000004030a7825 */ /* 0x040fe400078e0206 */
[----:B------:R-:W4:Y:S02]  /*02e0*/  LDG.E R6, desc[UR4][R6.64] ;  /* 0x0000000406067981 */ /* 0x000f24000c1e1900 */
[C---:B------:R-:W-:Y:S02]  /*02f0*/  IMAD.WIDE R8, R3.reuse, 0x4, R10 ;  /* 0x0000000403087825 */ /* 0x040fe400078e020a */
[----:B------:R-:W5:Y:S02]  /*0300*/  LDG.E R10, desc[UR4][R10.64] ;  /* 0x000000040a0a7981 */ /* 0x000f64000c1e1900 */
[----:B------:R-:W-:-:S02]  /*0310*/  IMAD.WIDE R12, R3, 0x4, R8 ;  /* 0x00000004030c7825 */ /* 0x000fc400078e0208 */
[----:B------:R-:W5:Y:S04]  /*0320*/  LDG.E R7, desc[UR4][R4.64] ;  /* 0x0000000404077981 */ /* 0x000f68000c1e1900 */
[----:B------:R-:W5:Y:S01]  /*0330*/  LDG.E R8, desc[UR4][R8.64] ;  /* 0x0000000408087981 */ /* 0x000f62000c1e1900 */
[----:B0-----:R-:W-:-:S03]  /*0340*/  IMAD.WIDE R16, R3, 0x4, R12 ;  /* 0x0000000403107825 */ /* 0x001fc600078e020c */
[----:B------:R-:W5:Y:S04]  /*0350*/  LDG.E R12, desc[UR4][R12.64] ;  /* 0x000000040c0c7981 */ /* 0x000f68000c1e1900 */
[----:B------:R-:W5:Y:S04]  /*0360*/  LDG.E R15, desc[UR4][R16.64] ;  /* 0x00000004100f7981 */ /* 0x000f68000c1e1900 */
[----:B------:R-:W5:Y:S04]  /*0370*/  LDG.E R9, desc[UR4][R4.64+0x4] ;  /* 0x0000040404097981 */ /* 0x000f68000c1e1900 */
[----:B------:R-:W5:Y:S01]  /*0380*/  LDG.E R11, desc[UR4][R4.64+0xc] ;  /* 0x00000c04040b7981 */ /* 0x000f62000c1e1900 */
[----:B--2---:R-:W-:Y:S01]  /*0390*/  FFMA R26, R25, R26, R24 ;  /* 0x0000001a191a7223 */ /* 0x004fe20000000018 */
[----:B------:R-:W-:-:S02]  /*03a0*/  IMAD.WIDE R24, R3, 0x4, R16 ;  /* 0x0000000403187825 */ /* 0x000fc400078e0210 */
[----:B------:R-:W2:Y:S04]  /*03b0*/  LDG.E R16, desc[UR4][R4.64+0x8] ;  /* 0x0000080404107981 */ /* 0x000ea8000c1e1900 */
[----:B------:R-:W2:Y:S01]  /*03c0*/  LDG.E R24, desc[UR4][R24.64] ;  /* 0x0000000418187981 */ /* 0x000ea2000c1e1900 */
[----:B---3--:R-:W-:Y:S01]  /*03d0*/  FFMA R14, R23, R14, R26 ;  /* 0x0000000e170e7223 */ /* 0x008fe2000000001a */
[----:B------:R-:W-:-:S03]  /*03e0*/  IADD3 R22, PT, PT, R22, 0x8, RZ ;  /* 0x0000000816167810 */ /* 0x000fc60007ffe0ff */
[----:B----4-:R-:W-:Y:S01]  /*03f0*/  FFMA R29, R29, R6, R14 ;  /* 0x000000061d1d7223 */ /* 0x010fe2000000000e */
[----:B------:R-:W-:-:S03]  /*0400*/  ISETP.NE.AND P1, PT, R22, RZ, PT ;  /* 0x000000ff1600720c */ /* 0x000fc60003f25270 */
[----:B-----5:R-:W-:Y:S01]  /*0410*/  FFMA R10, R28, R10, R29 ;  /* 0x0000000a1c0a7223 */ /* 0x020fe2000000001d */
[----:B------:R-:W-:-:S03]  /*0420*/  IADD3 R6, P2, PT, R4, 0x20, RZ ;  /* 0x0000002004067810 */ /* 0x000fc60007f5e0ff */
[----:B------:R-:W-:Y:S01]  /*0430*/  FFMA R8, R7, R8, R10 ;  /* 0x0000000807087223 */ /* 0x000fe2000000000a */
[----:B------:R-:W-:Y:S02]  /*0440*/  IADD3.X R7, PT, PT, RZ, R5, RZ, P2, !PT ;  /* 0x00000005ff077210 */ /* 0x000fe400017fe4ff */
[----:B------:R-:W-:Y:S01]  /*0450*/  LEA R18, R3, R18, 0x3 ;  /* 0x0000001203127211 */ /* 0x000fe200078e18ff */
[----:B------:R-:W-:-:S04]  /*0460*/  FFMA R9, R9, R12, R8 ;  /* 0x0000000c09097223 */ /* 0x000fc80000000008 */
[----:B--2---:R-:W-:-:S04]  /*0470*/  FFMA R16, R16, R15, R9 ;  /* 0x0000000f10107223 */ /* 0x004fc80000000009 */
[----:B------:R-:W-:Y:S01]  /*0480*/  FFMA R24, R11, R24, R16 ;  /* 0x000000180b187223 */ /* 0x000fe20000000010 */
[----:B------:R-:W-:Y:S06]  /*0490*/  @P1 BRA `(.L_x_2) ;  /* 0xfffffffc005c1947 */ /* 0x000fec000383ffff */
.L_x_1:
[----:B------:R-:W-:Y:S05]  /*04a0*/  @!P0 BRA `(.L_x_0) ;  /* 0x0000000000fc8947 */ /* 0x000fea0003800000 */
[----:B------:R-:W-:Y:S02]  /*04b0*/  ISETP.GE.U32.AND P1, PT, R27, 0x4, PT ;  /* 0x000000041b00780c */ /* 0x000fe40003f26070 */
[----:B------:R-:W-:-:S04]  /*04c0*/  LOP3.LUT R16, R2, 0x3, RZ, 0xc0, !PT ;  /* 0x0000000302107812 */ /* 0x000fc800078ec0ff */
[----:B------:R-:W-:-:S07]  /*04d0*/  ISETP.NE.AND P0, PT, R16, RZ, PT ;  /* 0x000000ff1000720c */ /* 0x000fce0003f05270 */
[----:B------:R-:W-:Y:S06]  /*04e0*/  @!P1 BRA `(.L_x_3) ;  /* 0x00000000006c9947 */ /* 0x000fec0003800000 */
[----:B------:R-:W0:Y:S01]  /*04f0*/  LDC.64 R6, c[0x0][0x388] ;  /* 0x0000e200ff067b82 */ /* 0x000e220000000a00 */
[----:B------:R-:W1:Y:S01]  /*0500*/  LDCU.64 UR6, c[0x0][0x380] ;  /* 0x00007000ff0677ac */ /* 0x000e620008000a00 */
[----:B------:R-:W-:Y:S01]  /*0510*/  IMAD R9, R21, R3, R0 ;  /* 0x0000000315097224 */ /* 0x000fe200078e0200 */
[CC--:B------:R-:W-:Y:S02]  /*0520*/  IADD3 R5, PT, PT, R20.reuse, R21.reuse, RZ ;  /* 0x0000001514057210 */ /* 0x0c0fe40007ffe0ff */
[----:B------:R-:W-:-:S03]  /*0530*/  IADD3 R10, P1, PT, R20, R21, RZ ;  /* 0x00000015140a7210 */ /* 0x000fc60007f3e0ff */
[----:B------:R-:W2:Y:S01]  /*0540*/  LDC.64 R14, c[0x0][0x380] ;  /* 0x0000e000ff0e7b82 */ /* 0x000ea20000000a00 */
[----:B0-----:R-:W-:-:S04]  /*0550*/  IMAD.WIDE R6, R9, 0x4, R6 ;  /* 0x0000000409067825 */ /* 0x001fc800078e0206 */
[----:B------:R-:W-:Y:S02]  /*0560*/  IMAD.WIDE R8, R3, 0x4, R6 ;  /* 0x0000000403087825 */ /* 0x000fe400078e0206 */
[----:B------:R-:W3:Y:S02]  /*0570*/  LDG.E R6, desc[UR4][R6.64] ;  /* 0x0000000406067981 */ /* 0x000ee4000c1e1900 */
[----:B--2---:R-:W-:Y:S01]  /*0580*/  IMAD.WIDE.U32 R14, R5, 0x4, R14 ;  /* 0x00000004050e7825 */ /* 0x004fe200078e000e */
[----:B------:R-:W-:Y:S02]  /*0590*/  IADD3.X R5, PT, PT, RZ, RZ, RZ, P1, !PT ;  /* 0x000000ffff057210 */ /* 0x000fe40000ffe4ff */
[----:B-1----:R-:W-:-:S03]  /*05a0*/  LEA R4, P1, R10, UR6, 0x2 ;  /* 0x000000060a047c11 */ /* 0x002fc6000f8210ff */
[----:B------:R-:W3:Y:S01]  /*05b0*/  LDG.E R15, desc[UR4][R14.64] ;  /* 0x000000040e0f7981 */ /* 0x000ee2000c1e1900 */
[----:B------:R-:W-:Y:S01]  /*05c0*/  LEA.HI.X R5, R10, UR7, R5, 0x2, P1 ;  /* 0x000000070a057c11 */ /* 0x000fe200088f1405 */
[C---:B------:R-:W-:Y:S02]  /*05d0*/  IMAD.WIDE R10, R3.reuse, 0x4, R8 ;  /* 0x00000004030a7825 */ /* 0x040fe400078e0208 */
[----:B------:R-:W2:Y:S04]  /*05e0*/  LDG.E R8, desc[UR4][R8.64] ;  /* 0x0000000408087981 */ /* 0x000ea8000c1e1900 */
[----:B------:R-:W2:Y:S01]  /*05f0*/  LDG.E R17, desc[UR4][R4.64+0x4] ;  /* 0x0000040404117981 */ /* 0x000ea2000c1e1900 */
[----:B------:R-:W-:-:S03]  /*0600*/  IMAD.WIDE R12, R3, 0x4, R10 ;  /* 0x00000004030c7825 */ /* 0x000fc600078e020a */
[----:B------:R-:W4:Y:S04]  /*0610*/  LDG.E R22, desc[UR4][R10.64] ;  /* 0x000000040a167981 */ /* 0x000f28000c1e1900 */
[----:B------:R-:W4:Y:S04]  /*0620*/  LDG.E R18, desc[UR4][R4.64+0x8] ;  /* 0x0000080404127981 */ /* 0x000f28000c1e1900 */
[----:B------:R-:W5:Y:S04]  /*0630*/  LDG.E R26, desc[UR4][R4.64+0xc] ;  /* 0x00000c04041a7981 */ /* 0x000f68000c1e1900 */
[----:B------:R-:W5:Y:S01]  /*0640*/  LDG.E R12, desc[UR4][R12.64] ;  /* 0x000000040c0c7981 */ /* 0x000f62000c1e1900 */
[----:B------:R-:W-:Y:S01]  /*0650*/  IADD3 R21, PT, PT, R21, 0x4, RZ ;  /* 0x0000000415157810 */ /* 0x000fe20007ffe0ff */
[----:B---3--:R-:W-:-:S04]  /*0660*/  FFMA R24, R15, R6, R24 ;  /* 0x000000060f187223 */ /* 0x008fc80000000018 */
[----:B--2---:R-:W-:-:S04]  /*0670*/  FFMA R17, R17, R8, R24 ;  /* 0x0000000811117223 */ /* 0x004fc80000000018 */
[----:B----4-:R-:W-:-:S04]  /*0680*/  FFMA R17, R18, R22, R17 ;  /* 0x0000001612117223 */ /* 0x010fc80000000011 */
[----:B-----5:R-:W-:-:S07]  /*0690*/  FFMA R24, R26, R12, R17 ;  /* 0x0000000c1a187223 */ /* 0x020fce0000000011 */
.L_x_3:
[----:B------:R-:W-:Y:S05]  /*06a0*/  @!P0 BRA `(.L_x_0) ;  /* 0x00000000007c8947 */ /* 0x000fea0003800000 */
[----:B------:R-:W-:Y:S01]  /*06b0*/  ISETP.NE.AND P1, PT, R16, 0x1, PT ;  /* 0x000000011000780c */ /* 0x000fe20003f25270 */
[----:B------:R-:W0:Y:S01]  /*06c0*/  LDC.64 R12, c[0x0][0x380] ;  /* 0x0000e000ff0c7b82 */ /* 0x000e220000000a00 */
[----:B------:R-:W-:-:S04]  /*06d0*/  LOP3.LUT R2, R2, 0x1, RZ, 0xc0, !PT ;  /* 0x0000000102027812 */ /* 0x000fc800078ec0ff */
[----:B------:R-:W-:-:S03]  /*06e0*/  ISETP.NE.U32.AND P0, PT, R2, 0x1, PT ;  /* 0x000000010200780c */ /* 0x000fc60003f05070 */
[----:B------:R-:W1:Y:S04]  /*06f0*/  LDC.64 R10, c[0x0][0x388] ;  /* 0x0000e200ff0a7b82 */ /* 0x000e680000000a00 */
[CC--:B------:R-:W-:Y:S02]  /*0700*/  @P1 IADD3 R15, PT, PT, R20.reuse, R21.reuse, RZ ;  /* 0x00000015140f1210 */ /* 0x0c0fe40007ffe0ff */
[----:B------:R-:W-:Y:S02]  /*0710*/  @P1 IADD3 R2, P2, PT, R20, R21, RZ ;  /* 0x0000001514021210 */ /* 0x000fe40007f5e0ff */
[----:B------:R-:W2:Y:S02]  /*0720*/  @P1 LDC.64 R4, c[0x0][0x380] ;  /* 0x0000e000ff041b82 */ /* 0x000ea40000000a00 */
[----:B------:R-:W-:-:S06]  /*0730*/  @P1 IADD3.X R14, PT, PT, RZ, RZ, RZ, P2, !PT ;  /* 0x000000ffff0e1210 */ /* 0x000fcc00017fe4ff */
[----:B------:R-:W3:Y:S01]  /*0740*/  LDC.64 R6, c[0x0][0x380] ;  /* 0x0000e000ff067b82 */ /* 0x000ee20000000a00 */
[----:B0-----:R-:W-:-:S04]  /*0750*/  @P1 IMAD.WIDE.U32 R12, R15, 0x4, R12 ;  /* 0x000000040f0c1825 */ /* 0x001fc800078e000c */
[C---:B------:R-:W-:Y:S01]  /*0760*/  @P1 IMAD R15, R21.reuse, R3, R0 ;  /* 0x00000003150f1224 */ /* 0x040fe200078e0200 */
[----:B------:R-:W-:Y:S01]  /*0770*/  @P1 IADD3 R21, PT, PT, R21, 0x2, RZ ;  /* 0x0000000215151810 */ /* 0x000fe20007ffe0ff */
[----:B------:R-:W4:Y:S01]  /*0780*/  @P1 LDG.E R13, desc[UR4][R12.64] ;  /* 0x000000040c0d1981 */ /* 0x000f22000c1e1900 */
[----:B------:R-:W0:Y:S01]  /*0790*/  LDC.64 R8, c[0x0][0x388] ;  /* 0x0000e200ff087b82 */ /* 0x000e220000000a00 */
[----:B-1----:R-:W-:Y:S01]  /*07a0*/  @P1 IMAD.WIDE R10, R15, 0x4, R10 ;  /* 0x000000040f0a1825 */ /* 0x002fe200078e020a */
[----:B------:R-:W-:Y:S02]  /*07b0*/  @!P0 IADD3 R17, PT, PT, R20, R21, RZ ;  /* 0x0000001514118210 */ /* 0x000fe40007ffe0ff */
[----:B--2---:R-:W-:Y:S01]  /*07c0*/  @P1 LEA R4, P2, R2, R4, 0x2 ;  /* 0x0000000402041211 */ /* 0x004fe200078410ff */
[----:B------:R-:W-:-:S03]  /*07d0*/  @!P0 IMAD R21, R21, R3, R0 ;  /* 0x0000000315158224 */ /* 0x000fc600078e0200 */
[----:B------:R-:W-:Y:S01]  /*07e0*/  @P1 LEA.HI.X R5, R2, R5, R14, 0x2, P2 ;  /* 0x0000000502051211 */ /* 0x000fe200010f140e */
[----:B------:R-:W-:Y:S01]  /*07f0*/  @P1 IMAD.WIDE R14, R3, 0x4, R10 ;  /* 0x00000004030e1825 */ /* 0x000fe200078e020a */
[----:B------:R-:W4:Y:S03]  /*0800*/  @P1 LDG.E R2, desc[UR4][R10.64] ;  /* 0x000000040a021981 */ /* 0x000f26000c1e1900 */
[----:B---3--:R-:W-:Y:S01]  /*0810*/  @!P0 IMAD.WIDE.U32 R6, R17, 0x4, R6 ;  /* 0x0000000411068825 */ /* 0x008fe200078e0006 */
[----:B------:R-:W2:Y:S04]  /*0820*/  @P1 LDG.E R5, desc[UR4][R4.64+0x4] ;  /* 0x0000040404051981 */ /* 0x000ea8000c1e1900 */
[----:B------:R-:W2:Y:S01]  /*0830*/  @P1 LDG.E R14, desc[UR4][R14.64] ;  /* 0x000000040e0e1981 */ /* 0x000ea2000c1e1900 */
[----:B0-----:R-:W-:-:S03]  /*0840*/  @!P0 IMAD.WIDE R8, R21, 0x4, R8 ;  /* 0x0000000415088825 */ /* 0x001fc600078e0208 */
[----:B------:R-:W3:Y:S04]  /*0850*/  @!P0 LDG.E R7, desc[UR4][R6.64] ;  /* 0x0000000406078981 */ /* 0x000ee8000c1e1900 */
[----:B------:R-:W3:Y:S01]  /*0860*/  @!P0 LDG.E R8, desc[UR4][R8.64] ;  /* 0x0000000408088981 */ /* 0x000ee2000c1e1900 */
[----:B----4-:R-:W-:-:S04]  /*0870*/  @P1 FFMA R2, R13, R2, R24 ;  /* 0x000000020d021223 */ /* 0x010fc80000000018 */
[----:B--2---:R-:W-:-:S04]  /*0880*/  @P1 FFMA R24, R5, R14, R2 ;  /* 0x0000000e05181223 */ /* 0x004fc80000000002 */
[----:B---3--:R-:W-:-:S07]  /*0890*/  @!P0 FFMA R24, R7, R8, R24 ;  /* 0x0000000807188223 */ /* 0x008fce0000000018 */
.L_x_0:
[----:B------:R-:W0:Y:S01]  /*08a0*/  LDC.64 R4, c[0x0][0x390] ;  /* 0x0000e400ff047b82 */ /* 0x000e220000000a00 */
[----:B------:R-:W-:-:S04]  /*08b0*/  IMAD R3, R19, R3, R0 ;  /* 0x0000000313037224 */ /* 0x000fc800078e0200 */
[----:B0-----:R-:W-:-:S05]  /*08c0*/  IMAD.WIDE R2, R3, 0x4, R4 ;  /* 0x0000000403027825 */ /* 0x001fca00078e0204 */
[----:B------:R-:W-:Y:S01]  /*08d0*/  STG.E desc[UR4][R2.64], R24 ;  /* 0x0000001802007986 */ /* 0x000fe2000c101904 */
[----:B------:R-:W-:Y:S05]  /*08e0*/  EXIT ;  /* 0x000000000000794d */ /* 0x000fea0003800000 */
.L_x_4:
[----:B------:R-:W-:-:S00]  /*08f0*/  BRA `(.L_x_4) ;  /* 0xfffffffc00fc7947 */ /* 0x000fc0000383ffff */
[----:B------:R-:W-:-:S00]  /*0900*/  NOP ;  /* 0x0000000000007918 */ /* 0x000fc00000000000 */
[----:B------:R-:W-:-:S00]  /*0910*/  NOP ;  /* 0x0000000000007918 */ /* 0x000fc00000000000 */
[----:B------:R-:W-:-:S00]  /*0920*/  NOP ;  /* 0x0000000000007918 */ /* 0x000fc00000000000 */
[----:B------:R-:W-:-:S00]  /*0930*/  NOP ;  /* 0x0000000000007918 */ /* 0x000fc00000000000 */
[----:B------:R-:W-:-:S00]  /*0940*/  NOP ;  /* 0x0000000000007918 */ /* 0x000fc00000000000 */
[----:B------:R-:W-:-:S00]  /*0950*/  NOP ;  /* 0x0000000000007918 */ /* 0x000fc00000000000 */
[----:B------:R-:W-:-:S00]  /*0960*/  NOP ;  /* 0x0000000000007918 */ /* 0x000fc00000000000 */
[----:B------:R-:W-:-:S00]  /*0970*/  NOP ;  /* 0x0000000000007918 */ /* 0x000fc00000000000 */
.L_x_5:


//--------------------- .nv.shared.reserved.0     --------------------------
	.section	.nv.shared.reserved.0,"aw",@nobits
	.weak		__nv_reservedSMEM_offset_0_alias
	.size		__nv_reservedSMEM_offset_0_alias, 0, 64
	.other		__nv_reservedSMEM_offset_0_alias,@"STO_CUDA_RESERVED_SHARED STV_DEFAULT"
__nv_reservedSMEM_offset_0_alias:
	.zero		0
	.zero		64


//--------------------- .nv.constant0._Z8sgemm_v1PKfS0_Pfiii --------------------------
	.section	.nv.constant0._Z8sgemm_v1PKfS0_Pfiii,"a",@progbits
	.sectionflags	@""
	.align	4
.nv.constant0._Z8sgemm_v1PKfS0_Pfiii:
	.zero		932


//--------------------- SYMBOLS --------------------------

	.type		.nv.reservedSmem.offset0,@object
	.size		.nv.reservedSmem.offset0,0x4
